	.headerflags	@"EF_CUDA_TEXMODE_UNIFIED EF_CUDA_64BIT_ADDRESS EF_CUDA_SM80 EF_CUDA_VIRTUAL_SM(EF_CUDA_SM80)"
	.elftype	@"ET_EXEC"


//--------------------- .nv.info                  --------------------------
	.section	.nv.info,"",@"SHT_CUDA_INFO"
	.align	4


	//----- nvinfo : EIATTR_REGCOUNT
	.align		4
        /*0000*/ 	.byte	0x04, 0x2f
        /*0002*/ 	.short	(.L_1 - .L_0)
	.align		4
.L_0:
        /*0004*/ 	.word	index@(triton_)
        /*0008*/ 	.word	0x00000028


	//----- nvinfo : EIATTR_MIN_STACK_SIZE
	.align		4
.L_1:
        /*000c*/ 	.byte	0x04, 0x12
        /*000e*/ 	.short	(.L_3 - .L_2)
	.align		4
.L_2:
        /*0010*/ 	.word	index@(triton_)
        /*0014*/ 	.word	0x00000000


	//----- nvinfo : EIATTR_FRAME_SIZE
	.align		4
.L_3:
        /*0018*/ 	.byte	0x04, 0x11
        /*001a*/ 	.short	(.L_5 - .L_4)
	.align		4
.L_4:
        /*001c*/ 	.word	index@(triton_)
        /*0020*/ 	.word	0x00000000


	//----- nvinfo : EIATTR_MIN_STACK_SIZE
	.align		4
.L_5:
        /*0024*/ 	.byte	0x04, 0x12
        /*0026*/ 	.short	(.L_7 - .L_6)
	.align		4
.L_6:
        /*0028*/ 	.word	index@(triton_)
        /*002c*/ 	.word	0x00000000
.L_7:


//--------------------- .nv.info.triton_          --------------------------
	.section	.nv.info.triton_,"",@"SHT_CUDA_INFO"
	.sectionflags	@""
	.align	4


	//----- nvinfo : EIATTR_CUDA_API_VERSION
	.align		4
        /*0000*/ 	.byte	0x04, 0x37
        /*0002*/ 	.short	(.L_9 - .L_8)
.L_8:
        /*0004*/ 	.word	0x0000007c


	//----- nvinfo : EIATTR_SW2861232_WAR
	.align		4
.L_9:
        /*0008*/ 	.byte	0x01, 0x35
	.zero		2


	//----- nvinfo : EIATTR_PARAM_CBANK
	.align		4
        /*000c*/ 	.byte	0x04, 0x0a
        /*000e*/ 	.short	(.L_11 - .L_10)
	.align		4
.L_10:
        /*0010*/ 	.word	index@(.nv.constant0.triton_)
        /*0014*/ 	.short	0x0160
        /*0016*/ 	.short	0x002c


	//----- nvinfo : EIATTR_CBANK_PARAM_SIZE
	.align		4
.L_11:
        /*0018*/ 	.byte	0x03, 0x19
        /*001a*/ 	.short	0x002c


	//----- nvinfo : EIATTR_KPARAM_INFO
	.align		4
        /*001c*/ 	.byte	0x04, 0x17
        /*001e*/ 	.short	(.L_13 - .L_12)
.L_12:
        /*0020*/ 	.word	0x00000000
        /*0024*/ 	.short	0x0005
        /*0026*/ 	.short	0x0028
        /*0028*/ 	.byte	0x00, 0xf0, 0x11, 0x00


	//----- nvinfo : EIATTR_KPARAM_INFO
	.align		4
.L_13:
        /*002c*/ 	.byte	0x04, 0x17
        /*002e*/ 	.short	(.L_15 - .L_14)
.L_14:
        /*0030*/ 	.word	0x00000000
        /*0034*/ 	.short	0x0004
        /*0036*/ 	.short	0x0020
        /*0038*/ 	.byte	0x00, 0xf0, 0x21, 0x00


	//----- nvinfo : EIATTR_KPARAM_INFO
	.align		4
.L_15:
        /*003c*/ 	.byte	0x04, 0x17
        /*003e*/ 	.short	(.L_17 - .L_16)
.L_16:
        /*0040*/ 	.word	0x00000000
        /*0044*/ 	.short	0x0003
        /*0046*/ 	.short	0x0018
        /*0048*/ 	.byte	0x00, 0xf0, 0x21, 0x00


	//----- nvinfo : EIATTR_KPARAM_INFO
	.align		4
.L_17:
        /*004c*/ 	.byte	0x04, 0x17
        /*004e*/ 	.short	(.L_19 - .L_18)
.L_18:
        /*0050*/ 	.word	0x00000000
        /*0054*/ 	.short	0x0002
        /*0056*/ 	.short	0x0010
        /*0058*/ 	.byte	0x00, 0xf0, 0x21, 0x00


	//----- nvinfo : EIATTR_KPARAM_INFO
	.align		4
.L_19:
        /*005c*/ 	.byte	0x04, 0x17
        /*005e*/ 	.short	(.L_21 - .L_20)
.L_20:
        /*0060*/ 	.word	0x00000000
        /*0064*/ 	.short	0x0001
        /*0066*/ 	.short	0x0008
        /*0068*/ 	.byte	0x00, 0xf0, 0x21, 0x00


	//----- nvinfo : EIATTR_KPARAM_INFO
	.align		4
.L_21:
        /*006c*/ 	.byte	0x04, 0x17
        /*006e*/ 	.short	(.L_23 - .L_22)
.L_22:
        /*0070*/ 	.word	0x00000000
        /*0074*/ 	.short	0x0000
        /*0076*/ 	.short	0x0000
        /*0078*/ 	.byte	0x00, 0xf0, 0x21, 0x00


	//----- nvinfo : EIATTR_MAXREG_COUNT
	.align		4
.L_23:
        /*007c*/ 	.byte	0x03, 0x1b
        /*007e*/ 	.short	0x00ff


	//----- nvinfo : EIATTR_EXIT_INSTR_OFFSETS
	.align		4
        /*0080*/ 	.byte	0x04, 0x1c
        /*0082*/ 	.short	(.L_25 - .L_24)


	//   ....[0]....
.L_24:
        /*0084*/ 	.word	0x00000d70


	//----- nvinfo : EIATTR_MAX_THREADS
	.align		4
.L_25:
        /*0088*/ 	.byte	0x04, 0x05
        /*008a*/ 	.short	(.L_27 - .L_26)
.L_26:
        /*008c*/ 	.word	0x00000080
        /*0090*/ 	.word	0x00000001
        /*0094*/ 	.word	0x00000001
.L_27:


//--------------------- .nv.callgraph             --------------------------
	.section	.nv.callgraph,"",@"SHT_CUDA_CALLGRAPH"
	.align	4
	.sectionentsize	8
	.align		4
        /*0000*/ 	.word	0x00000000
	.align		4
        /*0004*/ 	.word	0xffffffff
	.align		4
        /*0008*/ 	.word	0x00000000
	.align		4
        /*000c*/ 	.word	0xfffffffe
	.align		4
        /*0010*/ 	.word	0x00000000
	.align		4
        /*0014*/ 	.word	0xfffffffd
	.align		4
        /*0018*/ 	.word	0x00000000
	.align		4
        /*001c*/ 	.word	0xfffffffc


//--------------------- .nv.rel.action            --------------------------
	.section	.nv.rel.action,"",@"SHT_CUDA_RELOCINFO"
	.align	8
	.sectionentsize	8
        /*0000*/ 	.byte	0x73, 0x00, 0x00, 0x00, 0x00, 0x00, 0x00, 0x00, 0x00, 0x00, 0x00, 0x11, 0x25, 0x00, 0x05, 0x36


//--------------------- .nv.constant0.triton_     --------------------------
	.section	.nv.constant0.triton_,"a",@progbits
	.sectionflags	@""
	.align	4
.nv.constant0.triton_:
	.zero		396


//--------------------- .text.triton_             --------------------------
	.section	.text.triton_,"ax",@progbits
	.sectioninfo	@"SHI_REGISTERS=40"
	.align	128
        .global         triton_
        .type           triton_,@function
        .size           triton_,(.L_x_1 - triton_)
        .other          triton_,@"STO_CUDA_ENTRY STV_DEFAULT"
triton_:
.text.triton_:
[----:B------:R-:W-:Y:S02]  /*0000*/  MOV R1, c[0x0][0x28] ;  /* 0x00000a0000017a02 */ /* 0x000fe40000000f00 */
[----:B------:R-:W0:Y:S01]  /*0010*/  S2R R0, SR_TID.X ;  /* 0x0000000000007919 */ /* 0x000e220000002100 */
[----:B------:R-:W-:Y:S01]  /*0020*/  HFMA2.MMA R16, -RZ, RZ, 0, 1.1920928955078125e-07 ;  /* 0x00000002ff107435 */ /* 0x000fe200000001ff */
[----:B------:R-:W-:Y:S02]  /*0030*/  ULDC.64 UR4, c[0x0][0x118] ;  /* 0x0000460000047ab9 */ /* 0x000fe40000000a00 */
[----:B------:R-:W1:Y:S01]  /*0040*/  S2R R17, SR_CTAID.X ;  /* 0x0000000000117919 */ /* 0x000e620000002500 */
[----:B0-----:R-:W-:-:S04]  /*0050*/  SHF.L.U32 R0, R0, 0x3, RZ ;  /* 0x0000000300007819 */ /* 0x001fc800000006ff */
[----:B------:R-:W-:-:S04]  /*0060*/  LOP3.LUT R0, R0, 0x3f8, RZ, 0xc0, !PT ;  /* 0x000003f800007812 */ /* 0x000fc800078ec0ff */
[----:B-1----:R-:W-:-:S05]  /*0070*/  LEA R17, R17, R0, 0xa ;  /* 0x0000000011117211 */ /* 0x002fca00078e50ff */
[----:B------:R-:W-:-:S06]  /*0080*/  IMAD.WIDE R8, R17, R16, c[0x0][0x168] ;  /* 0x00005a0011087625 */ /* 0x000fcc00078e0210 */
[----:B------:R-:W2:Y:S01]  /*0090*/  LDG.E.128 R8, [R8.64] ;  /* 0x0000000408087981 */ /* 0x000ea2000c1e1d00 */
[----:B------:R-:W-:-:S04]  /*00a0*/  IMAD.WIDE R12, R17, R16, c[0x0][0x160] ;  /* 0x00005800110c7625 */ /* 0x000fc800078e0210 */
[----:B------:R-:W-:Y:S02]  /*00b0*/  IMAD.WIDE R4, R17, R16, c[0x0][0x170] ;  /* 0x00005c0011047625 */ /* 0x000fe400078e0210 */
[----:B------:R-:W3:Y:S04]  /*00c0*/  LDG.E.128 R12, [R12.64] ;  /* 0x000000040c0c7981 */ /* 0x000ee8000c1e1d00 */
[----:B------:R-:W4:Y:S01]  /*00d0*/  LDG.E.128 R4, [R4.64] ;  /* 0x0000000404047981 */ /* 0x000f22000c1e1d00 */
[----:B--2---:R-:W-:Y:S02]  /*00e0*/  SHF.L.U32 R18, R8, 0x10, RZ ;  /* 0x0000001008127819 */ /* 0x004fe400000006ff */
[C---:B------:R-:W-:Y:S02]  /*00f0*/  SHF.L.U32 R0, R9.reuse, 0x10, RZ ;  /* 0x0000001009007819 */ /* 0x040fe400000006ff */
[----:B------:R-:W-:Y:S01]  /*0100*/  SHF.L.U32 R19, R10, 0x10, RZ ;  /* 0x000000100a137819 */ /* 0x000fe200000006ff */
[----:B------:R-:W-:Y:S01]  /*0110*/  FADD R2, RZ, -R18 ;  /* 0x80000012ff027221 */ /* 0x000fe20000000000 */
[----:B------:R-:W-:-:S02]  /*0120*/  PRMT R22, R9, 0x7632, R22 ;  /* 0x0000763209167816 */ /* 0x000fc40000000016 */
[----:B------:R-:W-:Y:S01]  /*0130*/  SHF.L.U32 R20, R11, 0x10, RZ ;  /* 0x000000100b147819 */ /* 0x000fe200000006ff */
[----:B------:R-:W-:Y:S01]  /*0140*/  FMUL R24, R2, 1.4426950216293334961 ;  /* 0x3fb8aa3b02187820 */ /* 0x000fe20000400000 */
[----:B------:R-:W-:Y:S01]  /*0150*/  SHF.L.U32 R22, R22, 0x10, RZ ;  /* 0x0000001016167819 */ /* 0x000fe200000006ff */
[----:B------:R-:W-:Y:S01]  /*0160*/  FADD R2, RZ, -R0 ;  /* 0x80000000ff027221 */ /* 0x000fe20000000000 */
[----:B------:R-:W-:Y:S01]  /*0170*/  PRMT R23, R10, 0x7632, R23 ;  /* 0x000076320a177816 */ /* 0x000fe20000000017 */
[----:B------:R-:W-:Y:S01]  /*0180*/  FADD R3, RZ, -R20 ;  /* 0x80000014ff037221 */ /* 0x000fe20000000000 */
[----:B------:R-:W-:Y:S01]  /*0190*/  FSETP.GEU.AND P4, PT, R24, -126, PT ;  /* 0xc2fc00001800780b */ /* 0x000fe20003f8e000 */
[----:B------:R-:W-:Y:S01]  /*01a0*/  FMUL R26, R2, 1.4426950216293334961 ;  /* 0x3fb8aa3b021a7820 */ /* 0x000fe20000400000 */
[----:B------:R-:W-:Y:S01]  /*01b0*/  PRMT R21, R8, 0x7632, R21 ;  /* 0x0000763208157816 */ /* 0x000fe20000000015 */
[----:B------:R-:W-:Y:S01]  /*01c0*/  FADD R2, RZ, -R19 ;  /* 0x80000013ff027221 */ /* 0x000fe20000000000 */
[----:B------:R-:W-:Y:S01]  /*01d0*/  SHF.L.U32 R23, R23, 0x10, RZ ;  /* 0x0000001017177819 */ /* 0x000fe200000006ff */
[----:B------:R-:W-:Y:S01]  /*01e0*/  FADD R9, RZ, -R22 ;  /* 0x80000016ff097221 */ /* 0x000fe20000000000 */
[----:B------:R-:W-:Y:S01]  /*01f0*/  FSETP.GEU.AND P1, PT, R26, -126, PT ;  /* 0xc2fc00001a00780b */ /* 0x000fe20003f2e000 */
[----:B------:R-:W-:Y:S01]  /*0200*/  FMUL R27, R2, 1.4426950216293334961 ;  /* 0x3fb8aa3b021b7820 */ /* 0x000fe20000400000 */
[----:B------:R-:W-:Y:S01]  /*0210*/  PRMT R32, R11, 0x7632, R32 ;  /* 0x000076320b207816 */ /* 0x000fe20000000020 */
[----:B------:R-:W-:Y:S01]  /*0220*/  FMUL R28, R3, 1.4426950216293334961 ;  /* 0x3fb8aa3b031c7820 */ /* 0x000fe20000400000 */
[----:B------:R-:W-:Y:S01]  /*0230*/  SHF.L.U32 R21, R21, 0x10, RZ ;  /* 0x0000001015157819 */ /* 0x000fe200000006ff */
[----:B------:R-:W-:Y:S01]  /*0240*/  FMUL R10, R9, 1.4426950216293334961 ;  /* 0x3fb8aa3b090a7820 */ /* 0x000fe20000400000 */
[----:B------:R-:W-:Y:S01]  /*0250*/  FSETP.GEU.AND P0, PT, R27, -126, PT ;  /* 0xc2fc00001b00780b */ /* 0x000fe20003f0e000 */
[----:B------:R-:W-:Y:S01]  /*0260*/  @!P4 FMUL R24, R24, 0.5 ;  /* 0x3f0000001818c820 */ /* 0x000fe20000400000 */
[----:B------:R-:W-:Y:S01]  /*0270*/  SHF.L.U32 R32, R32, 0x10, RZ ;  /* 0x0000001020207819 */ /* 0x000fe200000006ff */
[----:B------:R-:W-:Y:S01]  /*0280*/  FADD R9, RZ, -R23 ;  /* 0x80000017ff097221 */ /* 0x000fe20000000000 */
[----:B------:R-:W-:Y:S01]  /*0290*/  FSETP.GEU.AND P2, PT, R28, -126, PT ;  /* 0xc2fc00001c00780b */ /* 0x000fe20003f4e000 */
[----:B------:R-:W0:Y:S01]  /*02a0*/  MUFU.EX2 R2, R24 ;  /* 0x0000001800027308 */ /* 0x000e220000000800 */
[----:B------:R-:W-:Y:S01]  /*02b0*/  FADD R8, RZ, -R21 ;  /* 0x80000015ff087221 */ /* 0x000fe20000000000 */
[----:B------:R-:W-:Y:S01]  /*02c0*/  FSETP.GEU.AND P5, PT, R10, -126, PT ;  /* 0xc2fc00000a00780b */ /* 0x000fe20003fae000 */
[----:B------:R-:W-:-:S02]  /*02d0*/  FMUL R11, R9, 1.4426950216293334961 ;  /* 0x3fb8aa3b090b7820 */ /* 0x000fc40000400000 */
[----:B------:R-:W-:Y:S02]  /*02e0*/  FADD R9, RZ, -R32 ;  /* 0x80000020ff097221 */ /* 0x000fe40000000000 */
[----:B------:R-:W-:Y:S01]  /*02f0*/  @!P1 FMUL R26, R26, 0.5 ;  /* 0x3f0000001a1a9820 */ /* 0x000fe20000400000 */
[----:B------:R-:W-:Y:S01]  /*0300*/  FSETP.GEU.AND P3, PT, R11, -126, PT ;  /* 0xc2fc00000b00780b */ /* 0x000fe20003f6e000 */
[----:B------:R-:W-:Y:S02]  /*0310*/  FMUL R25, R8, 1.4426950216293334961 ;  /* 0x3fb8aa3b08197820 */ /* 0x000fe40000400000 */
[----:B------:R-:W-:Y:S01]  /*0320*/  FMUL R9, R9, 1.4426950216293334961 ;  /* 0x3fb8aa3b09097820 */ /* 0x000fe20000400000 */
[----:B------:R-:W1:Y:S01]  /*0330*/  MUFU.EX2 R3, R26 ;  /* 0x0000001a00037308 */ /* 0x000e620000000800 */
[----:B------:R-:W-:Y:S01]  /*0340*/  @!P0 FMUL R27, R27, 0.5 ;  /* 0x3f0000001b1b8820 */ /* 0x000fe20000400000 */
[----:B------:R-:W-:Y:S01]  /*0350*/  FSETP.GEU.AND P6, PT, R25, -126, PT ;  /* 0xc2fc00001900780b */ /* 0x000fe20003fce000 */
[----:B------:R-:W-:-:S02]  /*0360*/  @!P2 FMUL R28, R28, 0.5 ;  /* 0x3f0000001c1ca820 */ /* 0x000fc40000400000 */
[----:B0-----:R-:W-:Y:S01]  /*0370*/  @!P4 FMUL R2, R2, R2 ;  /* 0x000000020202c220 */ /* 0x001fe20000400000 */
[----:B------:R-:W-:Y:S01]  /*0380*/  FSETP.GEU.AND P4, PT, R9, -126, PT ;  /* 0xc2fc00000900780b */ /* 0x000fe20003f8e000 */
[----:B------:R-:W-:Y:S01]  /*0390*/  @!P5 FMUL R10, R10, 0.5 ;  /* 0x3f0000000a0ad820 */ /* 0x000fe20000400000 */
[----:B------:R3:W0:Y:S01]  /*03a0*/  MUFU.EX2 R8, R27 ;  /* 0x0000001b00087308 */ /* 0x0006220000000800 */
[----:B------:R-:W-:Y:S02]  /*03b0*/  FADD R2, R2, 1 ;  /* 0x3f80000002027421 */ /* 0x000fe40000000000 */
[----:B------:R-:W-:-:S04]  /*03c0*/  @!P3 FMUL R11, R11, 0.5 ;  /* 0x3f0000000b0bb820 */ /* 0x000fc80000400000 */
[----:B------:R-:W-:Y:S01]  /*03d0*/  @!P6 FMUL R25, R25, 0.5 ;  /* 0x3f0000001919e820 */ /* 0x000fe20000400000 */
[----:B------:R-:W2:Y:S01]  /*03e0*/  MUFU.EX2 R28, R28 ;  /* 0x0000001c001c7308 */ /* 0x000ea20000000800 */
[----:B-1----:R-:W-:Y:S01]  /*03f0*/  @!P1 FMUL R3, R3, R3 ;  /* 0x0000000303039220 */ /* 0x002fe20000400000 */
[----:B------:R-:W-:Y:S01]  /*0400*/  FSETP.GT.AND P1, PT, R2, 8.50705917302346158658e+37, PT ;  /* 0x7e8000000200780b */ /* 0x000fe20003f24000 */
[----:B------:R-:W-:Y:S01]  /*0410*/  @!P4 FMUL R9, R9, 0.5 ;  /* 0x3f0000000909c820 */ /* 0x000fe20000400000 */
[C---:B---3--:R-:W-:Y:S01]  /*0420*/  SHF.L.U32 R27, R12.reuse, 0x10, RZ ;  /* 0x000000100c1b7819 */ /* 0x048fe200000006ff */
[----:B------:R-:W-:Y:S01]  /*0430*/  FADD R3, R3, 1 ;  /* 0x3f80000003037421 */ /* 0x000fe20000000000 */
[----:B------:R-:W-:Y:S01]  /*0440*/  PRMT R12, R12, 0x7632, R12 ;  /* 0x000076320c0c7816 */ /* 0x000fe2000000000c */
[----:B0-----:R-:W-:Y:S01]  /*0450*/  @!P0 FMUL R8, R8, R8 ;  /* 0x0000000808088220 */ /* 0x001fe20000400000 */
[----:B------:R-:W0:Y:S02]  /*0460*/  MUFU.EX2 R25, R25 ;  /* 0x0000001900197308 */ /* 0x000e240000000800 */
[----:B------:R-:W-:Y:S01]  /*0470*/  FSETP.GT.AND P0, PT, R3, 8.50705917302346158658e+37, PT ;  /* 0x7e8000000300780b */ /* 0x000fe20003f04000 */
[----:B------:R-:W-:Y:S01]  /*0480*/  FADD R8, R8, 1 ;  /* 0x3f80000008087421 */ /* 0x000fe20000000000 */
[----:B------:R-:W-:-:S03]  /*0490*/  SHF.L.U32 R12, R12, 0x10, RZ ;  /* 0x000000100c0c7819 */ /* 0x000fc600000006ff */
[----:B------:R-:W-:Y:S01]  /*04a0*/  @P1 FMUL R2, R2, 0.25 ;  /* 0x3e80000002021820 */ /* 0x000fe20000400000 */
[----:B------:R-:W1:Y:S01]  /*04b0*/  MUFU.EX2 R10, R10 ;  /* 0x0000000a000a7308 */ /* 0x000e620000000800 */
[----:B--2---:R-:W-:Y:S01]  /*04c0*/  @!P2 FMUL R28, R28, R28 ;  /* 0x0000001c1c1ca220 */ /* 0x004fe20000400000 */
[----:B------:R-:W-:-:S03]  /*04d0*/  FSETP.GT.AND P2, PT, R8, 8.50705917302346158658e+37, PT ;  /* 0x7e8000000800780b */ /* 0x000fc60003f44000 */
[----:B------:R-:W-:Y:S02]  /*04e0*/  FADD R28, R28, 1 ;  /* 0x3f8000001c1c7421 */ /* 0x000fe40000000000 */
[----:B------:R-:W-:Y:S01]  /*04f0*/  @P0 FMUL R3, R3, 0.25 ;  /* 0x3e80000003030820 */ /* 0x000fe20000400000 */
[----:B------:R-:W2:Y:S01]  /*0500*/  MUFU.EX2 R9, R9 ;  /* 0x0000000900097308 */ /* 0x000ea20000000800 */
[----:B0-----:R-:W-:Y:S01]  /*0510*/  @!P6 FMUL R25, R25, R25 ;  /* 0x000000191919e220 */ /* 0x001fe20000400000 */
[----:B------:R-:W-:-:S03]  /*0520*/  FSETP.GT.AND P6, PT, R28, 8.50705917302346158658e+37, PT ;  /* 0x7e8000001c00780b */ /* 0x000fc60003fc4000 */
[----:B------:R-:W-:Y:S02]  /*0530*/  FADD R30, R25, 1 ;  /* 0x3f800000191e7421 */ /* 0x000fe40000000000 */
[----:B------:R-:W-:Y:S01]  /*0540*/  @P2 FMUL R8, R8, 0.25 ;  /* 0x3e80000008082820 */ /* 0x000fe20000400000 */
[----:B------:R-:W0:Y:S01]  /*0550*/  MUFU.EX2 R11, R11 ;  /* 0x0000000b000b7308 */ /* 0x000e220000000800 */
[----:B-1----:R-:W-:Y:S01]  /*0560*/  @!P5 FMUL R10, R10, R10 ;  /* 0x0000000a0a0ad220 */ /* 0x002fe20000400000 */
[----:B------:R-:W-:-:S03]  /*0570*/  FSETP.GT.AND P5, PT, R30, 8.50705917302346158658e+37, PT ;  /* 0x7e8000001e00780b */ /* 0x000fc60003fa4000 */
[----:B------:R-:W-:Y:S02]  /*0580*/  FADD R10, R10, 1 ;  /* 0x3f8000000a0a7421 */ /* 0x000fe40000000000 */
[----:B------:R-:W-:Y:S01]  /*0590*/  @P6 FMUL R28, R28, 0.25 ;  /* 0x3e8000001c1c6820 */ /* 0x000fe20000400000 */
[----:B------:R1:W3:Y:S01]  /*05a0*/  MUFU.RCP R35, R2 ;  /* 0x0000000200237308 */ /* 0x0002e20000001000 */
[----:B--2---:R-:W-:Y:S01]  /*05b0*/  @!P4 FMUL R9, R9, R9 ;  /* 0x000000090909c220 */ /* 0x004fe20000400000 */
[----:B------:R-:W-:-:S03]  /*05c0*/  FSETP.GT.AND P4, PT, R10, 8.50705917302346158658e+37, PT ;  /* 0x7e8000000a00780b */ /* 0x000fc60003f84000 */
[----:B------:R-:W-:Y:S02]  /*05d0*/  FADD R9, R9, 1 ;  /* 0x3f80000009097421 */ /* 0x000fe40000000000 */
[----:B------:R-:W-:Y:S01]  /*05e0*/  @P5 FMUL R30, R30, 0.25 ;  /* 0x3e8000001e1e5820 */ /* 0x000fe20000400000 */
[----:B------:R2:W-:Y:S01]  /*05f0*/  MUFU.RCP R24, R8 ;  /* 0x0000000800187308 */ /* 0x0005e20000001000 */
[----:B-1----:R-:W-:Y:S01]  /*0600*/  HFMA2.MMA R2, -RZ, RZ, 1.625, 0 ;  /* 0x3e800000ff027435 */ /* 0x002fe200000001ff */
[----:B0-----:R-:W-:-:S04]  /*0610*/  @!P3 FMUL R11, R11, R11 ;  /* 0x0000000b0b0bb220 */ /* 0x001fc80000400000 */
[----:B------:R-:W-:Y:S02]  /*0620*/  FADD R11, R11, 1 ;  /* 0x3f8000000b0b7421 */ /* 0x000fe40000000000 */
[----:B------:R0:W1:Y:S01]  /*0630*/  MUFU.RCP R33, R3 ;  /* 0x0000000300217308 */ /* 0x0000620000001000 */
[----:B------:R-:W-:Y:S02]  /*0640*/  @P4 FMUL R10, R10, 0.25 ;  /* 0x3e8000000a0a4820 */ /* 0x000fe40000400000 */
[C---:B--2---:R-:W-:Y:S02]  /*0650*/  FSEL R8, R2.reuse, 1, P1 ;  /* 0x3f80000002087808 */ /* 0x044fe40000800000 */
[----:B------:R-:W-:Y:S02]  /*0660*/  FSETP.GT.AND P1, PT, R9, 8.50705917302346158658e+37, PT ;  /* 0x7e8000000900780b */ /* 0x000fe40003f24000 */
[----:B------:R-:W-:Y:S01]  /*0670*/  FSETP.GT.AND P3, PT, R11, 8.50705917302346158658e+37, PT ;  /* 0x7e8000000b00780b */ /* 0x000fe20003f64000 */
[----:B------:R-:W2:Y:S01]  /*0680*/  MUFU.RCP R29, R10 ;  /* 0x0000000a001d7308 */ /* 0x000ea20000001000 */
[C---:B------:R-:W-:Y:S01]  /*0690*/  FSEL R26, R2.reuse, 1, P0 ;  /* 0x3f800000021a7808 */ /* 0x040fe20000000000 */
[----:B---3--:R-:W-:Y:S01]  /*06a0*/  FMUL R35, R35, R8 ;  /* 0x0000000823237220 */ /* 0x008fe20000400000 */
[----:B0-----:R-:W-:-:S02]  /*06b0*/  FSEL R3, R2, 1, P2 ;  /* 0x3f80000002037808 */ /* 0x001fc40001000000 */
[C---:B------:R-:W-:Y:S01]  /*06c0*/  FSEL R8, R2.reuse, 1, P4 ;  /* 0x3f80000002087808 */ /* 0x040fe20002000000 */
[----:B------:R-:W-:Y:S02]  /*06d0*/  FADD R37, -R35, 1 ;  /* 0x3f80000023257421 */ /* 0x000fe40000000100 */
[----:B------:R-:W0:Y:S01]  /*06e0*/  MUFU.RCP R31, R28 ;  /* 0x0000001c001f7308 */ /* 0x000e220000001000 */
[----:B-1----:R-:W-:Y:S01]  /*06f0*/  FMUL R33, R33, R26 ;  /* 0x0000001a21217220 */ /* 0x002fe20000400000 */
[----:B------:R-:W-:Y:S01]  /*0700*/  FSEL R26, R2, 1, P6 ;  /* 0x3f800000021a7808 */ /* 0x000fe20003000000 */
[----:B------:R-:W-:Y:S02]  /*0710*/  @P1 FMUL R9, R9, 0.25 ;  /* 0x3e80000009091820 */ /* 0x000fe40000400000 */
[----:B------:R-:W-:Y:S02]  /*0720*/  @P3 FMUL R11, R11, 0.25 ;  /* 0x3e8000000b0b3820 */ /* 0x000fe40000400000 */
[----:B------:R-:W-:Y:S01]  /*0730*/  FMUL R24, R24, R3 ;  /* 0x0000000318187220 */ /* 0x000fe20000400000 */
[----:B------:R1:W-:Y:S01]  /*0740*/  MUFU.RCP R25, R9 ;  /* 0x0000000900197308 */ /* 0x0003e20000001000 */
[----:B------:R-:W-:Y:S01]  /*0750*/  FSEL R3, R2, 1, P5 ;  /* 0x3f80000002037808 */ /* 0x000fe20002800000 */
[----:B--2---:R-:W-:-:S02]  /*0760*/  FMUL R29, R29, R8 ;  /* 0x000000081d1d7220 */ /* 0x004fc40000400000 */
[----:B------:R-:W-:Y:S02]  /*0770*/  FMUL R8, R18, R35 ;  /* 0x0000002312087220 */ /* 0x000fe40000400000 */
[----:B------:R-:W-:Y:S02]  /*0780*/  FMUL R10, R22, R29 ;  /* 0x0000001d160a7220 */ /* 0x000fe40000400000 */
[----:B------:R-:W2:Y:S01]  /*0790*/  MUFU.RCP R30, R30 ;  /* 0x0000001e001e7308 */ /* 0x000ea20000001000 */
[----:B0-----:R-:W-:Y:S01]  /*07a0*/  FMUL R31, R31, R26 ;  /* 0x0000001a1f1f7220 */ /* 0x001fe20000400000 */
[C---:B------:R-:W-:Y:S01]  /*07b0*/  SHF.L.U32 R26, R13.reuse, 0x10, RZ ;  /* 0x000000100d1a7819 */ /* 0x040fe200000006ff */
[----:B-1----:R-:W-:Y:S01]  /*07c0*/  FMUL R9, R0, R33 ;  /* 0x0000002100097220 */ /* 0x002fe20000400000 */
[----:B------:R-:W-:Y:S01]  /*07d0*/  PRMT R13, R13, 0x7632, R13 ;  /* 0x000076320d0d7816 */ /* 0x000fe2000000000d */
[----:B------:R-:W-:Y:S02]  /*07e0*/  FMUL R8, R27, R8 ;  /* 0x000000081b087220 */ /* 0x000fe40000400000 */
[----:B------:R-:W-:Y:S01]  /*07f0*/  FMUL R9, R26, R9 ;  /* 0x000000091a097220 */ /* 0x000fe20000400000 */
[----:B------:R0:W1:Y:S01]  /*0800*/  MUFU.RCP R28, R11 ;  /* 0x0000000b001c7308 */ /* 0x0000620000001000 */
[----:B------:R-:W-:Y:S01]  /*0810*/  SHF.L.U32 R13, R13, 0x10, RZ ;  /* 0x000000100d0d7819 */ /* 0x000fe200000006ff */
[----:B------:R-:W-:-:S04]  /*0820*/  FADD R36, -R24, 1 ;  /* 0x3f80000018247421 */ /* 0x000fc80000000100 */
[----:B------:R-:W-:Y:S02]  /*0830*/  FMUL R10, R13, R10 ;  /* 0x0000000a0d0a7220 */ /* 0x000fe40000400000 */
[----:B--2---:R-:W-:Y:S01]  /*0840*/  FMUL R30, R30, R3 ;  /* 0x000000031e1e7220 */ /* 0x004fe20000400000 */
[C---:B0-----:R-:W-:Y:S02]  /*0850*/  FSEL R11, R2.reuse, 1, P3 ;  /* 0x3f800000020b7808 */ /* 0x041fe40001800000 */
[----:B------:R-:W-:Y:S02]  /*0860*/  FSEL R2, R2, 1, P1 ;  /* 0x3f80000002027808 */ /* 0x000fe40000800000 */
[C---:B----4-:R-:W-:Y:S02]  /*0870*/  SHF.L.U32 R3, R5.reuse, 0x10, RZ ;  /* 0x0000001005037819 */ /* 0x050fe400000006ff */
[----:B------:R-:W-:Y:S01]  /*0880*/  PRMT R5, R5, 0x7632, R5 ;  /* 0x0000763205057816 */ /* 0x000fe20000000005 */
[----:B------:R-:W-:Y:S01]  /*0890*/  FMUL R25, R25, R2 ;  /* 0x0000000219197220 */ /* 0x000fe20000400000 */
[----:B------:R-:W-:Y:S01]  /*08a0*/  SHF.L.U32 R2, R4, 0x10, RZ ;  /* 0x0000001004027819 */ /* 0x000fe200000006ff */
[----:B-1----:R-:W-:Y:S01]  /*08b0*/  FMUL R28, R28, R11 ;  /* 0x0000000b1c1c7220 */ /* 0x002fe20000400000 */
[----:B------:R-:W-:Y:S01]  /*08c0*/  PRMT R4, R4, 0x7632, R4 ;  /* 0x0000763204047816 */ /* 0x000fe20000000004 */
[----:B------:R-:W-:Y:S01]  /*08d0*/  FMUL R26, R26, R3 ;  /* 0x000000031a1a7220 */ /* 0x000fe20000400000 */
[----:B------:R-:W-:Y:S01]  /*08e0*/  F2FP.BF16.PACK_AB R9, R10, R9 ;  /* 0x000000090a09723e */ /* 0x000fe200000010ff */
[----:B------:R-:W-:Y:S01]  /*08f0*/  FMUL R27, R27, R2 ;  /* 0x000000021b1b7220 */ /* 0x000fe20000400000 */
[----:B------:R-:W-:Y:S01]  /*0900*/  SHF.L.U32 R2, R5, 0x10, RZ ;  /* 0x0000001005027819 */ /* 0x000fe200000006ff */
[----:B------:R-:W-:Y:S01]  /*0910*/  FMUL R11, R21, R30 ;  /* 0x0000001e150b7220 */ /* 0x000fe20000400000 */
[----:B------:R-:W-:Y:S01]  /*0920*/  SHF.L.U32 R3, R4, 0x10, RZ ;  /* 0x0000001004037819 */ /* 0x000fe200000006ff */
[----:B------:R-:W-:-:S02]  /*0930*/  FMUL R10, R20, R31 ;  /* 0x0000001f140a7220 */ /* 0x000fc40000400000 */
[----:B------:R-:W-:Y:S01]  /*0940*/  FMUL R5, R13, R2 ;  /* 0x000000020d057220 */ /* 0x000fe20000400000 */
[----:B------:R-:W-:Y:S01]  /*0950*/  PRMT R13, R14, 0x7632, R13 ;  /* 0x000076320e0d7816 */ /* 0x000fe2000000000d */
[----:B------:R-:W-:Y:S01]  /*0960*/  FMUL R11, R12, R11 ;  /* 0x0000000b0c0b7220 */ /* 0x000fe20000400000 */
[----:B------:R-:W-:Y:S01]  /*0970*/  SHF.L.U32 R14, R14, 0x10, RZ ;  /* 0x000000100e0e7819 */ /* 0x000fe200000006ff */
[----:B------:R-:W-:Y:S01]  /*0980*/  FMUL R4, R12, R3 ;  /* 0x000000030c047220 */ /* 0x000fe20000400000 */
[----:B------:R-:W-:Y:S01]  /*0990*/  PRMT R12, R15, 0x7632, R12 ;  /* 0x000076320f0c7816 */ /* 0x000fe2000000000c */
[----:B------:R-:W-:Y:S01]  /*09a0*/  FMUL R3, R19, R24 ;  /* 0x0000001813037220 */ /* 0x000fe20000400000 */
[----:B------:R-:W-:Y:S01]  /*09b0*/  F2FP.BF16.PACK_AB R8, R11, R8 ;  /* 0x000000080b08723e */ /* 0x000fe200000010ff */
[----:B------:R-:W-:Y:S01]  /*09c0*/  FMUL R2, R23, R28 ;  /* 0x0000001c17027220 */ /* 0x000fe20000400000 */
[----:B------:R-:W-:Y:S01]  /*09d0*/  SHF.L.U32 R13, R13, 0x10, RZ ;  /* 0x000000100d0d7819 */ /* 0x000fe200000006ff */
[----:B------:R-:W-:Y:S01]  /*09e0*/  FMUL R11, R14, R3 ;  /* 0x000000030e0b7220 */ /* 0x000fe20000400000 */
[----:B------:R-:W-:Y:S01]  /*09f0*/  SHF.L.U32 R15, R15, 0x10, RZ ;  /* 0x000000100f0f7819 */ /* 0x000fe200000006ff */
[----:B------:R-:W-:Y:S01]  /*0a00*/  FMUL R3, R32, R25 ;  /* 0x0000001920037220 */ /* 0x000fe20000400000 */
[----:B------:R-:W-:Y:S01]  /*0a10*/  SHF.L.U32 R12, R12, 0x10, RZ ;  /* 0x000000100c0c7819 */ /* 0x000fe200000006ff */
[----:B------:R-:W-:-:S02]  /*0a20*/  FMUL R2, R13, R2 ;  /* 0x000000020d027220 */ /* 0x000fc40000400000 */
[----:B------:R-:W-:Y:S02]  /*0a30*/  FMUL R34, R15, R10 ;  /* 0x0000000a0f227220 */ /* 0x000fe40000400000 */
[----:B------:R-:W-:Y:S01]  /*0a40*/  FMUL R3, R12, R3 ;  /* 0x000000030c037220 */ /* 0x000fe20000400000 */
[----:B------:R-:W-:Y:S01]  /*0a50*/  F2FP.BF16.PACK_AB R10, R2, R11 ;  /* 0x0000000b020a723e */ /* 0x000fe200000010ff */
[----:B------:R-:W-:-:S03]  /*0a60*/  FFMA R19, R19, R36, 1 ;  /* 0x3f80000013137423 */ /* 0x000fc60000000024 */
[----:B------:R-:W-:Y:S01]  /*0a70*/  F2FP.BF16.PACK_AB R11, R3, R34 ;  /* 0x00000022030b723e */ /* 0x000fe200000010ff */
[----:B------:R-:W-:-:S04]  /*0a80*/  IMAD.WIDE R2, R17, R16, c[0x0][0x178] ;  /* 0x00005e0011027625 */ /* 0x000fc800078e0210 */
[----:B------:R-:W-:Y:S01]  /*0a90*/  FADD R34, -R33, 1 ;  /* 0x3f80000021227421 */ /* 0x000fe20000000100 */
[----:B------:R0:W-:Y:S01]  /*0aa0*/  STG.E.128 [R2.64], R8 ;  /* 0x0000000802007986 */ /* 0x0001e2000c101d04 */
[----:B------:R-:W-:Y:S02]  /*0ab0*/  FMUL R24, R24, R19 ;  /* 0x0000001318187220 */ /* 0x000fe40000400000 */
[----:B------:R-:W-:Y:S02]  /*0ac0*/  FFMA R34, R0, R34, 1 ;  /* 0x3f80000000227423 */ /* 0x000fe40000000022 */
[----:B------:R-:W-:-:S04]  /*0ad0*/  IMAD.WIDE R16, R17, R16, c[0x0][0x180] ;  /* 0x0000600011107625 */ /* 0x000fc800078e0210 */
[----:B------:R-:W-:-:S04]  /*0ae0*/  FMUL R33, R33, R34 ;  /* 0x0000002221217220 */ /* 0x000fc80000400000 */
[----:B------:R-:W-:Y:S02]  /*0af0*/  FMUL R26, R26, R33 ;  /* 0x000000211a1a7220 */ /* 0x000fe40000400000 */
[----:B0-----:R-:W-:Y:S01]  /*0b00*/  FFMA R2, R18, R37, 1 ;  /* 0x3f80000012027423 */ /* 0x001fe20000000025 */
[C---:B------:R-:W-:Y:S01]  /*0b10*/  PRMT R8, R6.reuse, 0x7632, R8 ;  /* 0x0000763206087816 */ /* 0x040fe20000000008 */
[----:B------:R-:W-:Y:S01]  /*0b20*/  FADD R3, -R29, 1 ;  /* 0x3f8000001d037421 */ /* 0x000fe20000000100 */
[----:B------:R-:W-:Y:S01]  /*0b30*/  PRMT R9, R7, 0x7632, R9 ;  /* 0x0000763207097816 */ /* 0x000fe20000000009 */
[----:B------:R-:W-:Y:S01]  /*0b40*/  FMUL R0, R35, R2 ;  /* 0x0000000223007220 */ /* 0x000fe20000400000 */
[----:B------:R-:W-:Y:S01]  /*0b50*/  SHF.L.U32 R11, R6, 0x10, RZ ;  /* 0x00000010060b7819 */ /* 0x000fe200000006ff */
[----:B------:R-:W-:Y:S01]  /*0b60*/  FFMA R22, R22, R3, 1 ;  /* 0x3f80000016167423 */ /* 0x000fe20000000003 */
[----:B------:R-:W-:Y:S01]  /*0b70*/  SHF.L.U32 R6, R7, 0x10, RZ ;  /* 0x0000001007067819 */ /* 0x000fe200000006ff */
[----:B------:R-:W-:Y:S01]  /*0b80*/  FADD R37, -R31, 1 ;  /* 0x3f8000001f257421 */ /* 0x000fe20000000100 */
[----:B------:R-:W-:Y:S01]  /*0b90*/  SHF.L.U32 R8, R8, 0x10, RZ ;  /* 0x0000001008087819 */ /* 0x000fe200000006ff */
[----:B------:R-:W-:Y:S01]  /*0ba0*/  FADD R18, -R30, 1 ;  /* 0x3f8000001e127421 */ /* 0x000fe20000000100 */
[----:B------:R-:W-:Y:S01]  /*0bb0*/  SHF.L.U32 R9, R9, 0x10, RZ ;  /* 0x0000001009097819 */ /* 0x000fe200000006ff */
[----:B------:R-:W-:-:S02]  /*0bc0*/  FADD R2, -R28, 1 ;  /* 0x3f8000001c027421 */ /* 0x000fc40000000100 */
[----:B------:R-:W-:Y:S02]  /*0bd0*/  FADD R3, -R25, 1 ;  /* 0x3f80000019037421 */ /* 0x000fe40000000100 */
[----:B------:R-:W-:Y:S02]  /*0be0*/  FFMA R20, R20, R37, 1 ;  /* 0x3f80000014147423 */ /* 0x000fe40000000025 */
[----:B------:R-:W-:Y:S02]  /*0bf0*/  FFMA R21, R21, R18, 1 ;  /* 0x3f80000015157423 */ /* 0x000fe40000000012 */
[----:B------:R-:W-:Y:S02]  /*0c00*/  FFMA R23, R23, R2, 1 ;  /* 0x3f80000017177423 */ /* 0x000fe40000000002 */
[----:B------:R-:W-:Y:S02]  /*0c10*/  FFMA R32, R32, R3, 1 ;  /* 0x3f80000020207423 */ /* 0x000fe40000000003 */
[----:B------:R-:W-:-:S02]  /*0c20*/  FMUL R20, R31, R20 ;  /* 0x000000141f147220 */ /* 0x000fc40000400000 */
[----:B------:R-:W-:Y:S02]  /*0c30*/  FMUL R3, R30, R21 ;  /* 0x000000151e037220 */ /* 0x000fe40000400000 */
[----:B------:R-:W-:Y:S02]  /*0c40*/  FMUL R2, R29, R22 ;  /* 0x000000161d027220 */ /* 0x000fe40000400000 */
[----:B------:R-:W-:Y:S02]  /*0c50*/  FMUL R28, R28, R23 ;  /* 0x000000171c1c7220 */ /* 0x000fe40000400000 */
[----:B------:R-:W-:Y:S02]  /*0c60*/  FMUL R32, R25, R32 ;  /* 0x0000002019207220 */ /* 0x000fe40000400000 */
[----:B------:R-:W-:Y:S02]  /*0c70*/  FMUL R11, R14, R11 ;  /* 0x0000000b0e0b7220 */ /* 0x000fe40000400000 */
        /* <DEDUP_REMOVED lines=8> */
[----:B------:R-:W-:Y:S01]  /*0d00*/  FMUL R13, R13, R28 ;  /* 0x0000001c0d0d7220 */ /* 0x000fe20000400000 */
[----:B------:R-:W-:Y:S01]  /*0d10*/  F2FP.BF16.PACK_AB R4, R3, R0 ;  /* 0x000000000304723e */ /* 0x000fe200000010ff */
[----:B------:R-:W-:Y:S01]  /*0d20*/  FMUL R32, R9, R32 ;  /* 0x0000002009207220 */ /* 0x000fe20000400000 */
[----:B------:R-:W-:Y:S02]  /*0d30*/  F2FP.BF16.PACK_AB R5, R5, R26 ;  /* 0x0000001a0505723e */ /* 0x000fe400000010ff */
[----:B------:R-:W-:Y:S02]  /*0d40*/  F2FP.BF16.PACK_AB R6, R13, R6 ;  /* 0x000000060d06723e */ /* 0x000fe400000010ff */
[----:B------:R-:W-:-:S05]  /*0d50*/  F2FP.BF16.PACK_AB R7, R32, R7 ;  /* 0x000000072007723e */ /* 0x000fca00000010ff */
[----:B------:R-:W-:Y:S01]  /*0d60*/  STG.E.128 [R16.64], R4 ;  /* 0x0000000410007986 */ /* 0x000fe2000c101d04 */
[----:B------:R-:W-:Y:S05]  /*0d70*/  EXIT ;  /* 0x000000000000794d */ /* 0x000fea0003800000 */
.L_x_0:
[----:B------:R-:W-:-:S00]  /*0d80*/  BRA `(.L_x_0) ;  /* 0xfffffff000007947 */ /* 0x000fc0000383ffff */
[----:B------:R-:W-:-:S00]  /*0d90*/  NOP ;  /* 0x0000000000007918 */ /* 0x000fc00000000000 */
        /* <DEDUP_REMOVED lines=14> */
.L_x_1:
